//
// Generated by NVIDIA NVVM Compiler
//
// Compiler Build ID: CL-36424714
// Cuda compilation tools, release 13.0, V13.0.88
// Based on NVVM 20.0.0
//

.version 9.0
.target sm_100
.address_size 64

	// .globl	_Z10add_arraysPcPi
.const .align 1 .b8 d_coef[2];

.visible .entry _Z10add_arraysPcPi(
	.param .u64 .ptr .align 1 _Z10add_arraysPcPi_param_0,
	.param .u64 .ptr .align 1 _Z10add_arraysPcPi_param_1
)
{
	.reg .b16 	%rs<2>;
	.reg .b32 	%r<2>;
	.reg .b64 	%rd<5>;

	ld.param.u64 	%rd1, [_Z10add_arraysPcPi_param_0];
	cvta.to.global.u64 	%rd2, %rd1;
	ld.const.u8 	%rs1, [d_coef];
	mov.u32 	%r1, %tid.x;
	cvt.u64.u32 	%rd3, %r1;
	add.s64 	%rd4, %rd2, %rd3;
	st.global.u8 	[%rd4], %rs1;
	ret;

}


// ===== COMPILED SASS (sm_100) =====

	.target	sm_100

	.elftype	@"ET_EXEC"


//--------------------- .note.nv.tkinfo           --------------------------
	.section	.note.nv.tkinfo,"",@"SHT_NOTE"
	.sectionflags	@"SHF_NOTE_NV_TKINFO"
	.tkinfo
        /*0018*/ 	.word	0x00000002
        /*0030*/ 	.string	""
        /*0030*/ 	.string	"ptxas"
        /*0030*/ 	.string	"Cuda compilation tools, release 13.0, V13.0.88"
        /*0030*/ 	.string	"Build cuda_13.0.r13.0/compiler.36424714_0"
        /*0030*/ 	.string	"-arch sm_100 -m 64 "



//--------------------- .note.nv.cuinfo           --------------------------
	.section	.note.nv.cuinfo,"",@"SHT_NOTE"
	.sectionflags	@"SHF_NOTE_NV_CUINFO"
        /*0018*/ 	.short	0x0002
        /*001a*/ 	.short	0x0064
        /*001c*/ 	.short	0x0082
	.zero		2


//--------------------- .nv.info                  --------------------------
	.section	.nv.info,"",@"SHT_CUDA_INFO"
	.align	4


	//----- nvinfo : EIATTR_REGCOUNT
	.align		4
        /*0000*/ 	.byte	0x04, 0x2f
        /*0002*/ 	.short	(.L_2 - .L_1)
	.align		4
.L_1:
        /*0004*/ 	.word	index@(_Z10add_arraysPcPi)
        /*0008*/ 	.word	0x00000008


	//----- nvinfo : EIATTR_FRAME_SIZE
	.align		4
.L_2:
        /*000c*/ 	.byte	0x04, 0x11
        /*000e*/ 	.short	(.L_4 - .L_3)
	.align		4
.L_3:
        /*0010*/ 	.word	index@(_Z10add_arraysPcPi)
        /*0014*/ 	.word	0x00000000


	//----- nvinfo : EIATTR_MIN_STACK_SIZE
	.align		4
.L_4:
        /*0018*/ 	.byte	0x04, 0x12
        /*001a*/ 	.short	(.L_6 - .L_5)
	.align		4
.L_5:
        /*001c*/ 	.word	index@(_Z10add_arraysPcPi)
        /*0020*/ 	.word	0x00000000
.L_6:


//--------------------- .nv.compat                --------------------------
	.section	.nv.compat,"",@"SHT_CUDA_COMPAT_INFO"
	.align	4
        /*0000*/ 	.byte	0x02, 0x09, 0x00, 0x00, 0x02, 0x02, 0x01, 0x00, 0x02, 0x05, 0x05, 0x00, 0x03, 0x07, 0x01, 0x01
        /*0010*/ 	.byte	0x02, 0x03, 0x00, 0x00, 0x02, 0x06, 0x01, 0x00, 0x04, 0x0b, 0x08, 0x00, 0x09, 0x00, 0x00, 0x00
        /*0020*/ 	.byte	0x00, 0x00, 0x00, 0x00


//--------------------- .nv.info._Z10add_arraysPcPi --------------------------
	.section	.nv.info._Z10add_arraysPcPi,"",@"SHT_CUDA_INFO"
	.sectionflags	@""
	.align	4


	//----- nvinfo : EIATTR_CUDA_API_VERSION
	.align		4
        /*0000*/ 	.byte	0x04, 0x37
        /*0002*/ 	.short	(.L_8 - .L_7)
.L_7:
        /*0004*/ 	.word	0x00000082


	//----- nvinfo : EIATTR_KPARAM_INFO
	.align		4
.L_8:
        /*0008*/ 	.byte	0x04, 0x17
        /*000a*/ 	.short	(.L_10 - .L_9)
.L_9:
        /*000c*/ 	.word	0x00000000
        /*0010*/ 	.short	0x0001
        /*0012*/ 	.short	0x0008
        /*0014*/ 	.byte	0x00, 0xf5, 0x21, 0x00


	//----- nvinfo : EIATTR_KPARAM_INFO
	.align		4
.L_10:
        /*0018*/ 	.byte	0x04, 0x17
        /*001a*/ 	.short	(.L_12 - .L_11)
.L_11:
        /*001c*/ 	.word	0x00000000
        /*0020*/ 	.short	0x0000
        /*0022*/ 	.short	0x0000
        /*0024*/ 	.byte	0x00, 0xf5, 0x21, 0x00


	//----- nvinfo : EIATTR_SPARSE_MMA_MASK
	.align		4
.L_12:
        /*0028*/ 	.byte	0x03, 0x50
        /*002a*/ 	.short	0x0000


	//----- nvinfo : EIATTR_MAXREG_COUNT
	.align		4
        /*002c*/ 	.byte	0x03, 0x1b
        /*002e*/ 	.short	0x00ff


	//----- nvinfo : EIATTR_MERCURY_ISA_VERSION
	.align		4
        /*0030*/ 	.byte	0x03, 0x5f
        /*0032*/ 	.short	0x0101


	//----- nvinfo : EIATTR_VRC_CTA_INIT_COUNT
	.align		4
        /*0034*/ 	.byte	0x02, 0x4a
	.zero		1
	.zero		1


	//----- nvinfo : EIATTR_EXIT_INSTR_OFFSETS
	.align		4
        /*0038*/ 	.byte	0x04, 0x1c
        /*003a*/ 	.short	(.L_14 - .L_13)


	//   ....[0]....
.L_13:
        /*003c*/ 	.word	0x00000080


	//----- nvinfo : EIATTR_CBANK_PARAM_SIZE
	.align		4
.L_14:
        /*0040*/ 	.byte	0x03, 0x19
        /*0042*/ 	.short	0x0010


	//----- nvinfo : EIATTR_PARAM_CBANK
	.align		4
        /*0044*/ 	.byte	0x04, 0x0a
        /*0046*/ 	.short	(.L_16 - .L_15)
	.align		4
.L_15:
        /*0048*/ 	.word	index@(.nv.constant0._Z10add_arraysPcPi)
        /*004c*/ 	.short	0x0380
        /*004e*/ 	.short	0x0010


	//----- nvinfo : EIATTR_SW_WAR
	.align		4
.L_16:
        /*0050*/ 	.byte	0x04, 0x36
        /*0052*/ 	.short	(.L_18 - .L_17)
.L_17:
        /*0054*/ 	.word	0x00000008
.L_18:


//--------------------- .nv.callgraph             --------------------------
	.section	.nv.callgraph,"",@"SHT_CUDA_CALLGRAPH"
	.align	4
	.sectionentsize	8
	.align		4
        /*0000*/ 	.word	0x00000000
	.align		4
        /*0004*/ 	.word	0xffffffff
	.align		4
        /*0008*/ 	.word	0x00000000
	.align		4
        /*000c*/ 	.word	0xfffffffe
	.align		4
        /*0010*/ 	.word	0x00000000
	.align		4
        /*0014*/ 	.word	0xfffffffd
	.align		4
        /*0018*/ 	.word	0x00000000
	.align		4
        /*001c*/ 	.word	0xfffffffc


//--------------------- .nv.constant3             --------------------------
	.section	.nv.constant3,"a",@progbits
.nv.constant3:
	.type		d_coef,@object
	.size		d_coef,(.L_0 - d_coef)
d_coef:
	.zero		2
.L_0:


//--------------------- .text._Z10add_arraysPcPi  --------------------------
	.section	.text._Z10add_arraysPcPi,"ax",@progbits
	.align	128
        .global         _Z10add_arraysPcPi
        .type           _Z10add_arraysPcPi,@function
        .size           _Z10add_arraysPcPi,(.L_x_1 - _Z10add_arraysPcPi)
        .other          _Z10add_arraysPcPi,@"STO_CUDA_ENTRY STV_DEFAULT"
_Z10add_arraysPcPi:
.text._Z10add_arraysPcPi:
[----:B------:R-:W-:Y:S01]  /*0000*/  LDC R1, c[0x0][0x37c] ;  /* 0x0000df00ff017b82 */ /* 0x000fe20000000800 */
[----:B------:R-:W0:Y:S01]  /*0010*/  S2R R2, SR_TID.X ;  /* 0x0000000000027919 */ /* 0x000e220000002100 */
[----:B------:R-:W0:Y:S06]  /*0020*/  LDCU.64 UR6, c[0x0][0x380] ;  /* 0x00007000ff0677ac */ /* 0x000e2c0008000a00 */
[----:B------:R-:W1:Y:S01]  /*0030*/  LDC.U8 R5, c[0x3][RZ] ;  /* 0x00c00000ff057b82 */ /* 0x000e620000000000 */
[----:B------:R-:W1:Y:S01]  /*0040*/  LDCU.64 UR4, c[0x0][0x358] ;  /* 0x00006b00ff0477ac */ /* 0x000e620008000a00 */
[----:B0-----:R-:W-:-:S04]  /*0050*/  IADD3 R2, P0, PT, R2, UR6, RZ ;  /* 0x0000000602027c10 */ /* 0x001fc8000ff1e0ff */
[----:B------:R-:W-:-:S05]  /*0060*/  IADD3.X R3, PT, PT, RZ, UR7, RZ, P0, !PT ;  /* 0x00000007ff037c10 */ /* 0x000fca00087fe4ff */
[----:B-1----:R-:W-:Y:S01]  /*0070*/  STG.E.U8 desc[UR4][R2.64], R5 ;  /* 0x0000000502007986 */ /* 0x002fe2000c101104 */
[----:B------:R-:W-:Y:S05]  /*0080*/  EXIT ;  /* 0x000000000000794d */ /* 0x000fea0003800000 */
.L_x_0:
[----:B------:R-:W-:-:S00]  /*0090*/  BRA `(.L_x_0) ;  /* 0xfffffffc00fc7947 */ /* 0x000fc0000383ffff */
[----:B------:R-:W-:-:S00]  /*00a0*/  NOP ;  /* 0x0000000000007918 */ /* 0x000fc00000000000 */
        /* <DEDUP_REMOVED lines=13> */
.L_x_1:


//--------------------- .nv.shared.reserved.0     --------------------------
	.section	.nv.shared.reserved.0,"aw",@nobits
	.weak		__nv_reservedSMEM_offset_0_alias
	.size		__nv_reservedSMEM_offset_0_alias, 0, 64
	.other		__nv_reservedSMEM_offset_0_alias,@"STO_CUDA_RESERVED_SHARED STV_DEFAULT"
__nv_reservedSMEM_offset_0_alias:
	.zero		0
	.zero		64


//--------------------- .nv.constant0._Z10add_arraysPcPi --------------------------
	.section	.nv.constant0._Z10add_arraysPcPi,"a",@progbits
	.sectionflags	@""
	.align	4
.nv.constant0._Z10add_arraysPcPi:
	.zero		912


//--------------------- SYMBOLS --------------------------

	.type		.nv.reservedSmem.offset0,@object
	.size		.nv.reservedSmem.offset0,0x4
